//
// Generated by NVIDIA NVVM Compiler
//
// Compiler Build ID: CL-36424714
// Cuda compilation tools, release 13.0, V13.0.88
// Based on NVVM 20.0.0
//

.version 9.0
.target sm_100
.address_size 64

	// .globl	test
.extern .func  (.param .b32 func_retval0) vprintf
(
	.param .b64 vprintf_param_0,
	.param .b64 vprintf_param_1
)
;
.global .align 1 .b8 $str[18] = {98, 108, 111, 99, 107, 73, 100, 120, 58, 32, 37, 100, 44, 32, 37, 100, 10};

.visible .entry test(
	.param .u32 test_param_0
)
{
	.local .align 8 .b8 	__local_depot0[8];
	.reg .b64 	%SP;
	.reg .b64 	%SPL;
	.reg .pred 	%p<2>;
	.reg .b32 	%r<6>;
	.reg .b64 	%rd<5>;

	mov.u64 	%SPL, __local_depot0;
	cvta.local.u64 	%SP, %SPL;
	mov.u32 	%r1, %tid.x;
	setp.ne.s32 	%p1, %r1, 0;
	@%p1 bra 	$L__BB0_2;
	add.u64 	%rd1, %SP, 0;
	add.u64 	%rd2, %SPL, 0;
	mov.u32 	%r2, %ctaid.x;
	mov.u32 	%r3, %ctaid.y;
	st.local.v2.u32 	[%rd2], {%r2, %r3};
	mov.u64 	%rd3, $str;
	cvta.global.u64 	%rd4, %rd3;
	{ // callseq 0, 0
	.param .b64 param0;
	st.param.b64 	[param0], %rd4;
	.param .b64 param1;
	st.param.b64 	[param1], %rd1;
	.param .b32 retval0;
	call.uni (retval0), 
	vprintf, 
	(
	param0, 
	param1
	);
	ld.param.b32 	%r4, [retval0];
	} // callseq 0
$L__BB0_2:
	ret;

}


// ===== COMPILED SASS (sm_100) =====

	.target	sm_100

	.elftype	@"ET_EXEC"


//--------------------- .note.nv.tkinfo           --------------------------
	.section	.note.nv.tkinfo,"",@"SHT_NOTE"
	.sectionflags	@"SHF_NOTE_NV_TKINFO"
	.tkinfo
        /*0018*/ 	.word	0x00000002
        /*0030*/ 	.string	""
        /*0030*/ 	.string	"ptxas"
        /*0030*/ 	.string	"Cuda compilation tools, release 13.0, V13.0.88"
        /*0030*/ 	.string	"Build cuda_13.0.r13.0/compiler.36424714_0"
        /*0030*/ 	.string	"-arch sm_100 -m 64 "



//--------------------- .note.nv.cuinfo           --------------------------
	.section	.note.nv.cuinfo,"",@"SHT_NOTE"
	.sectionflags	@"SHF_NOTE_NV_CUINFO"
        /*0018*/ 	.short	0x0002
        /*001a*/ 	.short	0x0064
        /*001c*/ 	.short	0x0082
	.zero		2


//--------------------- .nv.info                  --------------------------
	.section	.nv.info,"",@"SHT_CUDA_INFO"
	.align	4


	//----- nvinfo : EIATTR_REGCOUNT
	.align		4
        /*0000*/ 	.byte	0x04, 0x2f
        /*0002*/ 	.short	(.L_2 - .L_1)
	.align		4
.L_1:
        /*0004*/ 	.word	index@(test)
        /*0008*/ 	.word	0x00000018


	//----- nvinfo : EIATTR_FRAME_SIZE
	.align		4
.L_2:
        /*000c*/ 	.byte	0x04, 0x11
        /*000e*/ 	.short	(.L_4 - .L_3)
	.align		4
.L_3:
        /*0010*/ 	.word	index@(test)
        /*0014*/ 	.word	0x00000008


	//----- nvinfo : EIATTR_MIN_STACK_SIZE
	.align		4
.L_4:
        /*0018*/ 	.byte	0x04, 0x12
        /*001a*/ 	.short	(.L_6 - .L_5)
	.align		4
.L_5:
        /*001c*/ 	.word	index@(test)
        /*0020*/ 	.word	0x00000008
.L_6:


//--------------------- .nv.compat                --------------------------
	.section	.nv.compat,"",@"SHT_CUDA_COMPAT_INFO"
	.align	4
        /*0000*/ 	.byte	0x02, 0x09, 0x00, 0x00, 0x02, 0x02, 0x01, 0x00, 0x02, 0x05, 0x05, 0x00, 0x03, 0x07, 0x01, 0x01
        /*0010*/ 	.byte	0x02, 0x03, 0x00, 0x00, 0x02, 0x06, 0x01, 0x00, 0x04, 0x0b, 0x08, 0x00, 0x09, 0x00, 0x00, 0x00
        /*0020*/ 	.byte	0x00, 0x00, 0x00, 0x00


//--------------------- .nv.info.test             --------------------------
	.section	.nv.info.test,"",@"SHT_CUDA_INFO"
	.sectionflags	@""
	.align	4


	//----- nvinfo : EIATTR_CUDA_API_VERSION
	.align		4
        /*0000*/ 	.byte	0x04, 0x37
        /*0002*/ 	.short	(.L_8 - .L_7)
.L_7:
        /*0004*/ 	.word	0x00000082


	//----- nvinfo : EIATTR_KPARAM_INFO
	.align		4
.L_8:
        /*0008*/ 	.byte	0x04, 0x17
        /*000a*/ 	.short	(.L_10 - .L_9)
.L_9:
        /*000c*/ 	.word	0x00000000
        /*0010*/ 	.short	0x0000
        /*0012*/ 	.short	0x0000
        /*0014*/ 	.byte	0x00, 0xf0, 0x11, 0x00


	//----- nvinfo : EIATTR_SPARSE_MMA_MASK
	.align		4
.L_10:
        /*0018*/ 	.byte	0x03, 0x50
        /*001a*/ 	.short	0x0000


	//----- nvinfo : EIATTR_MAXREG_COUNT
	.align		4
        /*001c*/ 	.byte	0x03, 0x1b
        /*001e*/ 	.short	0x00ff


	//----- nvinfo : EIATTR_EXTERNS
	.align		4
        /*0020*/ 	.byte	0x04, 0x0f
        /*0022*/ 	.short	(.L_12 - .L_11)


	//   ....[0]....
	.align		4
.L_11:
        /*0024*/ 	.word	index@(vprintf)


	//----- nvinfo : EIATTR_MERCURY_ISA_VERSION
	.align		4
.L_12:
        /*0028*/ 	.byte	0x03, 0x5f
        /*002a*/ 	.short	0x0101


	//----- nvinfo : EIATTR_VRC_CTA_INIT_COUNT
	.align		4
        /*002c*/ 	.byte	0x02, 0x4a
	.zero		1
	.zero		1


	//----- nvinfo : EIATTR_SYSCALL_OFFSETS
	.align		4
        /*0030*/ 	.byte	0x04, 0x46
        /*0032*/ 	.short	(.L_14 - .L_13)


	//   ....[0]....
.L_13:
        /*0034*/ 	.word	0x00000120


	//----- nvinfo : EIATTR_EXIT_INSTR_OFFSETS
	.align		4
.L_14:
        /*0038*/ 	.byte	0x04, 0x1c
        /*003a*/ 	.short	(.L_16 - .L_15)


	//   ....[0]....
.L_15:
        /*003c*/ 	.word	0x00000080


	//   ....[1]....
        /*0040*/ 	.word	0x00000130


	//----- nvinfo : EIATTR_CRS_STACK_SIZE
	.align		4
.L_16:
        /*0044*/ 	.byte	0x04, 0x1e
        /*0046*/ 	.short	(.L_18 - .L_17)
.L_17:
        /*0048*/ 	.word	0x00000000


	//----- nvinfo : EIATTR_CBANK_PARAM_SIZE
	.align		4
.L_18:
        /*004c*/ 	.byte	0x03, 0x19
        /*004e*/ 	.short	0x0004


	//----- nvinfo : EIATTR_PARAM_CBANK
	.align		4
        /*0050*/ 	.byte	0x04, 0x0a
        /*0052*/ 	.short	(.L_20 - .L_19)
	.align		4
.L_19:
        /*0054*/ 	.word	index@(.nv.constant0.test)
        /*0058*/ 	.short	0x0380
        /*005a*/ 	.short	0x0004


	//----- nvinfo : EIATTR_SW_WAR
	.align		4
.L_20:
        /*005c*/ 	.byte	0x04, 0x36
        /*005e*/ 	.short	(.L_22 - .L_21)
.L_21:
        /*0060*/ 	.word	0x00000008
.L_22:


//--------------------- .nv.callgraph             --------------------------
	.section	.nv.callgraph,"",@"SHT_CUDA_CALLGRAPH"
	.align	4
	.sectionentsize	8
	.align		4
        /*0000*/ 	.word	0x00000000
	.align		4
        /*0004*/ 	.word	0xffffffff
	.align		4
        /*0008*/ 	.word	index@(test)
	.align		4
        /*000c*/ 	.word	index@(vprintf)
	.align		4
        /*0010*/ 	.word	0x00000000
	.align		4
        /*0014*/ 	.word	0xfffffffe
	.align		4
        /*0018*/ 	.word	0x00000000
	.align		4
        /*001c*/ 	.word	0xfffffffd
	.align		4
        /*0020*/ 	.word	0x00000000
	.align		4
        /*0024*/ 	.word	0xfffffffc


//--------------------- .nv.constant4             --------------------------
	.section	.nv.constant4,"a",@progbits
	.align	8
	.align		8
.nv.constant4:
        /*0000*/ 	.dword	vprintf
	.align		8
        /*0008*/ 	.dword	$str


//--------------------- .text.test                --------------------------
	.section	.text.test,"ax",@progbits
	.align	128
        .global         test
        .type           test,@function
        .size           test,(.L_x_2 - test)
        .other          test,@"STO_CUDA_ENTRY STV_DEFAULT"
test:
.text.test:
[----:B------:R-:W0:Y:S01]  /*0000*/  LDC R1, c[0x0][0x37c] ;  /* 0x0000df00ff017b82 */ /* 0x000e220000000800 */
[----:B------:R-:W1:Y:S01]  /*0010*/  S2R R0, SR_TID.X ;  /* 0x0000000000007919 */ /* 0x000e620000002100 */
[----:B------:R-:W2:Y:S01]  /*0020*/  LDCU UR4, c[0x0][0x2f8] ;  /* 0x00005f00ff0477ac */ /* 0x000ea20008000800 */
[----:B0-----:R-:W-:Y:S01]  /*0030*/  VIADD R1, R1, 0xfffffff8 ;  /* 0xfffffff801017836 */ /* 0x001fe20000000000 */
[----:B------:R-:W0:Y:S04]  /*0040*/  LDCU UR5, c[0x0][0x2fc] ;  /* 0x00005f80ff0577ac */ /* 0x000e280008000800 */
[----:B--2---:R-:W-:-:S05]  /*0050*/  IADD3 R6, P1, PT, R1, UR4, RZ ;  /* 0x0000000401067c10 */ /* 0x004fca000ff3e0ff */
[----:B0-----:R-:W-:Y:S01]  /*0060*/  IMAD.X R7, RZ, RZ, UR5, P1 ;  /* 0x00000005ff077e24 */ /* 0x001fe200088e06ff */
[----:B-1----:R-:W-:-:S13]  /*0070*/  ISETP.NE.AND P0, PT, R0, RZ, PT ;  /* 0x000000ff0000720c */ /* 0x002fda0003f05270 */
[----:B------:R-:W-:Y:S05]  /*0080*/  @P0 EXIT ;  /* 0x000000000000094d */ /* 0x000fea0003800000 */
[----:B------:R-:W0:Y:S01]  /*0090*/  S2R R8, SR_CTAID.X ;  /* 0x0000000000087919 */ /* 0x000e220000002500 */
[----:B------:R-:W-:Y:S01]  /*00a0*/  MOV R0, 0x0 ;  /* 0x0000000000007802 */ /* 0x000fe20000000f00 */
[----:B------:R-:W1:Y:S01]  /*00b0*/  LDCU.64 UR4, c[0x4][0x8] ;  /* 0x01000100ff0477ac */ /* 0x000e620008000a00 */
[----:B------:R-:W0:Y:S02]  /*00c0*/  S2R R9, SR_CTAID.Y ;  /* 0x0000000000097919 */ /* 0x000e240000002600 */
[----:B------:R2:W3:Y:S01]  /*00d0*/  LDC.64 R2, c[0x4][R0] ;  /* 0x0100000000027b82 */ /* 0x0004e20000000a00 */
[----:B-1----:R-:W-:Y:S02]  /*00e0*/  IMAD.U32 R4, RZ, RZ, UR4 ;  /* 0x00000004ff047e24 */ /* 0x002fe4000f8e00ff */
[----:B------:R-:W-:Y:S01]  /*00f0*/  IMAD.U32 R5, RZ, RZ, UR5 ;  /* 0x00000005ff057e24 */ /* 0x000fe2000f8e00ff */
[----:B0-----:R2:W-:Y:S06]  /*0100*/  STL.64 [R1], R8 ;  /* 0x0000000801007387 */ /* 0x0015ec0000100a00 */
[----:B------:R-:W-:-:S07]  /*0110*/  LEPC R20, `(.L_x_0) ;  /* 0x000000001014794e */ /* 0x000fce0000000000 */
[----:B--23--:R-:W-:Y:S05]  /*0120*/  CALL.ABS.NOINC R2 ;  /* 0x0000000002007343 */ /* 0x00cfea0003c00000 */
.L_x_0:
[----:B------:R-:W-:Y:S05]  /*0130*/  EXIT ;  /* 0x000000000000794d */ /* 0x000fea0003800000 */
.L_x_1:
[----:B------:R-:W-:-:S00]  /*0140*/  BRA `(.L_x_1) ;  /* 0xfffffffc00fc7947 */ /* 0x000fc0000383ffff */
[----:B------:R-:W-:-:S00]  /*0150*/  NOP ;  /* 0x0000000000007918 */ /* 0x000fc00000000000 */
        /* <DEDUP_REMOVED lines=10> */
.L_x_2:


//--------------------- .nv.global.init           --------------------------
	.section	.nv.global.init,"aw",@progbits
.nv.global.init:
	.type		$str,@object
	.size		$str,(.L_0 - $str)
$str:
        /*0000*/ 	.byte	0x62, 0x6c, 0x6f, 0x63, 0x6b, 0x49, 0x64, 0x78, 0x3a, 0x20, 0x25, 0x64, 0x2c, 0x20, 0x25, 0x64
        /*0010*/ 	.byte	0x0a, 0x00
.L_0:


//--------------------- .nv.shared.reserved.0     --------------------------
	.section	.nv.shared.reserved.0,"aw",@nobits
	.weak		__nv_reservedSMEM_offset_0_alias
	.size		__nv_reservedSMEM_offset_0_alias, 0, 64
	.other		__nv_reservedSMEM_offset_0_alias,@"STO_CUDA_RESERVED_SHARED STV_DEFAULT"
__nv_reservedSMEM_offset_0_alias:
	.zero		0
	.zero		64


//--------------------- .nv.constant0.test        --------------------------
	.section	.nv.constant0.test,"a",@progbits
	.sectionflags	@""
	.align	4
.nv.constant0.test:
	.zero		900


//--------------------- SYMBOLS --------------------------

	.type		.nv.reservedSmem.offset0,@object
	.size		.nv.reservedSmem.offset0,0x4
	.type		vprintf,@function
